//
// Generated by NVIDIA NVVM Compiler
//
// Compiler Build ID: CL-36424714
// Cuda compilation tools, release 13.0, V13.0.88
// Based on NVVM 20.0.0
//

.version 9.0
.target sm_100
.address_size 64

	// .globl	_Z21vigenereDecryptKernelPcPKcii

.visible .entry _Z21vigenereDecryptKernelPcPKcii(
	.param .u64 .ptr .align 1 _Z21vigenereDecryptKernelPcPKcii_param_0,
	.param .u64 .ptr .align 1 _Z21vigenereDecryptKernelPcPKcii_param_1,
	.param .u32 _Z21vigenereDecryptKernelPcPKcii_param_2,
	.param .u32 _Z21vigenereDecryptKernelPcPKcii_param_3
)
{
	.reg .pred 	%p<5>;
	.reg .b16 	%rs<22>;
	.reg .b32 	%r<15>;
	.reg .b64 	%rd<9>;

	ld.param.u64 	%rd2, [_Z21vigenereDecryptKernelPcPKcii_param_0];
	ld.param.u64 	%rd3, [_Z21vigenereDecryptKernelPcPKcii_param_1];
	ld.param.u32 	%r3, [_Z21vigenereDecryptKernelPcPKcii_param_2];
	ld.param.u32 	%r2, [_Z21vigenereDecryptKernelPcPKcii_param_3];
	mov.u32 	%r4, %ctaid.x;
	mov.u32 	%r5, %ntid.x;
	mov.u32 	%r6, %tid.x;
	mad.lo.s32 	%r1, %r4, %r5, %r6;
	setp.ge.s32 	%p1, %r1, %r3;
	@%p1 bra 	$L__BB0_3;
	cvta.to.global.u64 	%rd4, %rd2;
	cvt.s64.s32 	%rd5, %r1;
	add.s64 	%rd1, %rd4, %rd5;
	ld.global.u8 	%rs1, [%rd1];
	and.b16  	%rs2, %rs1, 223;
	add.s16 	%rs3, %rs2, -91;
	and.b16  	%rs4, %rs3, 255;
	setp.lt.u16 	%p2, %rs4, 230;
	@%p2 bra 	$L__BB0_3;
	cvt.u32.u16 	%r7, %rs1;
	add.s16 	%rs5, %rs1, -91;
	and.b16  	%rs6, %rs5, 255;
	setp.lt.u16 	%p3, %rs6, 230;
	selp.b16 	%rs7, 97, 65, %p3;
	selp.b32 	%r8, 97, 65, %p3;
	rem.s32 	%r9, %r1, %r2;
	cvt.s64.s32 	%rd6, %r9;
	cvta.to.global.u64 	%rd7, %rd3;
	add.s64 	%rd8, %rd7, %rd6;
	ld.global.u8 	%rs8, [%rd8];
	add.s16 	%rs9, %rs8, -65;
	and.b16  	%rs10, %rs9, 255;
	setp.lt.u16 	%p4, %rs10, 26;
	add.s16 	%rs11, %rs8, 32;
	selp.b16 	%rs12, %rs11, %rs8, %p4;
	cvt.u32.u16 	%r10, %rs12;
	cvt.s32.s8 	%r11, %r10;
	cvt.s32.s8 	%r12, %r7;
	add.s32 	%r13, %r8, %r11;
	sub.s32 	%r14, %r12, %r13;
	cvt.u16.u32 	%rs13, %r14;
	add.s16 	%rs14, %rs13, 123;
	mul.hi.s16 	%rs15, %rs14, 20165;
	shr.u16 	%rs16, %rs15, 15;
	shr.u16 	%rs17, %rs15, 3;
	add.s16 	%rs18, %rs17, %rs16;
	mul.lo.s16 	%rs19, %rs18, 26;
	sub.s16 	%rs20, %rs14, %rs19;
	add.s16 	%rs21, %rs7, %rs20;
	st.global.u8 	[%rd1], %rs21;
$L__BB0_3:
	ret;

}


// ===== COMPILED SASS (sm_100) =====

	.target	sm_100

	.elftype	@"ET_EXEC"


//--------------------- .note.nv.tkinfo           --------------------------
	.section	.note.nv.tkinfo,"",@"SHT_NOTE"
	.sectionflags	@"SHF_NOTE_NV_TKINFO"
	.tkinfo
        /*0018*/ 	.word	0x00000002
        /*0030*/ 	.string	""
        /*0030*/ 	.string	"ptxas"
        /*0030*/ 	.string	"Cuda compilation tools, release 13.0, V13.0.88"
        /*0030*/ 	.string	"Build cuda_13.0.r13.0/compiler.36424714_0"
        /*0030*/ 	.string	"-arch sm_100 -m 64 "



//--------------------- .note.nv.cuinfo           --------------------------
	.section	.note.nv.cuinfo,"",@"SHT_NOTE"
	.sectionflags	@"SHF_NOTE_NV_CUINFO"
        /*0018*/ 	.short	0x0002
        /*001a*/ 	.short	0x0064
        /*001c*/ 	.short	0x0082
	.zero		2


//--------------------- .nv.info                  --------------------------
	.section	.nv.info,"",@"SHT_CUDA_INFO"
	.align	4


	//----- nvinfo : EIATTR_REGCOUNT
	.align		4
        /*0000*/ 	.byte	0x04, 0x2f
        /*0002*/ 	.short	(.L_1 - .L_0)
	.align		4
.L_0:
        /*0004*/ 	.word	index@(_Z21vigenereDecryptKernelPcPKcii)
        /*0008*/ 	.word	0x0000000e


	//----- nvinfo : EIATTR_FRAME_SIZE
	.align		4
.L_1:
        /*000c*/ 	.byte	0x04, 0x11
        /*000e*/ 	.short	(.L_3 - .L_2)
	.align		4
.L_2:
        /*0010*/ 	.word	index@(_Z21vigenereDecryptKernelPcPKcii)
        /*0014*/ 	.word	0x00000000


	//----- nvinfo : EIATTR_MIN_STACK_SIZE
	.align		4
.L_3:
        /*0018*/ 	.byte	0x04, 0x12
        /*001a*/ 	.short	(.L_5 - .L_4)
	.align		4
.L_4:
        /*001c*/ 	.word	index@(_Z21vigenereDecryptKernelPcPKcii)
        /*0020*/ 	.word	0x00000000
.L_5:


//--------------------- .nv.compat                --------------------------
	.section	.nv.compat,"",@"SHT_CUDA_COMPAT_INFO"
	.align	4
        /*0000*/ 	.byte	0x02, 0x09, 0x00, 0x00, 0x02, 0x02, 0x01, 0x00, 0x02, 0x05, 0x05, 0x00, 0x03, 0x07, 0x01, 0x01
        /*0010*/ 	.byte	0x02, 0x03, 0x00, 0x00, 0x02, 0x06, 0x01, 0x00, 0x04, 0x0b, 0x08, 0x00, 0x09, 0x00, 0x00, 0x00
        /*0020*/ 	.byte	0x00, 0x00, 0x00, 0x00


//--------------------- .nv.info._Z21vigenereDecryptKernelPcPKcii --------------------------
	.section	.nv.info._Z21vigenereDecryptKernelPcPKcii,"",@"SHT_CUDA_INFO"
	.sectionflags	@""
	.align	4


	//----- nvinfo : EIATTR_CUDA_API_VERSION
	.align		4
        /*0000*/ 	.byte	0x04, 0x37
        /*0002*/ 	.short	(.L_7 - .L_6)
.L_6:
        /*0004*/ 	.word	0x00000082


	//----- nvinfo : EIATTR_KPARAM_INFO
	.align		4
.L_7:
        /*0008*/ 	.byte	0x04, 0x17
        /*000a*/ 	.short	(.L_9 - .L_8)
.L_8:
        /*000c*/ 	.word	0x00000000
        /*0010*/ 	.short	0x0003
        /*0012*/ 	.short	0x0014
        /*0014*/ 	.byte	0x00, 0xf0, 0x11, 0x00


	//----- nvinfo : EIATTR_KPARAM_INFO
	.align		4
.L_9:
        /*0018*/ 	.byte	0x04, 0x17
        /*001a*/ 	.short	(.L_11 - .L_10)
.L_10:
        /*001c*/ 	.word	0x00000000
        /*0020*/ 	.short	0x0002
        /*0022*/ 	.short	0x0010
        /*0024*/ 	.byte	0x00, 0xf0, 0x11, 0x00


	//----- nvinfo : EIATTR_KPARAM_INFO
	.align		4
.L_11:
        /*0028*/ 	.byte	0x04, 0x17
        /*002a*/ 	.short	(.L_13 - .L_12)
.L_12:
        /*002c*/ 	.word	0x00000000
        /*0030*/ 	.short	0x0001
        /*0032*/ 	.short	0x0008
        /*0034*/ 	.byte	0x00, 0xf5, 0x21, 0x00


	//----- nvinfo : EIATTR_KPARAM_INFO
	.align		4
.L_13:
        /*0038*/ 	.byte	0x04, 0x17
        /*003a*/ 	.short	(.L_15 - .L_14)
.L_14:
        /*003c*/ 	.word	0x00000000
        /*0040*/ 	.short	0x0000
        /*0042*/ 	.short	0x0000
        /*0044*/ 	.byte	0x00, 0xf5, 0x21, 0x00


	//----- nvinfo : EIATTR_SPARSE_MMA_MASK
	.align		4
.L_15:
        /*0048*/ 	.byte	0x03, 0x50
        /*004a*/ 	.short	0x0000


	//----- nvinfo : EIATTR_MAXREG_COUNT
	.align		4
        /*004c*/ 	.byte	0x03, 0x1b
        /*004e*/ 	.short	0x00ff


	//----- nvinfo : EIATTR_MERCURY_ISA_VERSION
	.align		4
        /*0050*/ 	.byte	0x03, 0x5f
        /*0052*/ 	.short	0x0101


	//----- nvinfo : EIATTR_VRC_CTA_INIT_COUNT
	.align		4
        /*0054*/ 	.byte	0x02, 0x4a
	.zero		1
	.zero		1


	//----- nvinfo : EIATTR_EXIT_INSTR_OFFSETS
	.align		4
        /*0058*/ 	.byte	0x04, 0x1c
        /*005a*/ 	.short	(.L_17 - .L_16)


	//   ....[0]....
.L_16:
        /*005c*/ 	.word	0x00000070


	//   ....[1]....
        /*0060*/ 	.word	0x00000110


	//   ....[2]....
        /*0064*/ 	.word	0x00000480


	//----- nvinfo : EIATTR_CBANK_PARAM_SIZE
	.align		4
.L_17:
        /*0068*/ 	.byte	0x03, 0x19
        /*006a*/ 	.short	0x0018


	//----- nvinfo : EIATTR_PARAM_CBANK
	.align		4
        /*006c*/ 	.byte	0x04, 0x0a
        /*006e*/ 	.short	(.L_19 - .L_18)
	.align		4
.L_18:
        /*0070*/ 	.word	index@(.nv.constant0._Z21vigenereDecryptKernelPcPKcii)
        /*0074*/ 	.short	0x0380
        /*0076*/ 	.short	0x0018


	//----- nvinfo : EIATTR_SW_WAR
	.align		4
.L_19:
        /*0078*/ 	.byte	0x04, 0x36
        /*007a*/ 	.short	(.L_21 - .L_20)
.L_20:
        /*007c*/ 	.word	0x00000008
.L_21:


//--------------------- .nv.callgraph             --------------------------
	.section	.nv.callgraph,"",@"SHT_CUDA_CALLGRAPH"
	.align	4
	.sectionentsize	8
	.align		4
        /*0000*/ 	.word	0x00000000
	.align		4
        /*0004*/ 	.word	0xffffffff
	.align		4
        /*0008*/ 	.word	0x00000000
	.align		4
        /*000c*/ 	.word	0xfffffffe
	.align		4
        /*0010*/ 	.word	0x00000000
	.align		4
        /*0014*/ 	.word	0xfffffffd
	.align		4
        /*0018*/ 	.word	0x00000000
	.align		4
        /*001c*/ 	.word	0xfffffffc


//--------------------- .text._Z21vigenereDecryptKernelPcPKcii --------------------------
	.section	.text._Z21vigenereDecryptKernelPcPKcii,"ax",@progbits
	.align	128
        .global         _Z21vigenereDecryptKernelPcPKcii
        .type           _Z21vigenereDecryptKernelPcPKcii,@function
        .size           _Z21vigenereDecryptKernelPcPKcii,(.L_x_1 - _Z21vigenereDecryptKernelPcPKcii)
        .other          _Z21vigenereDecryptKernelPcPKcii,@"STO_CUDA_ENTRY STV_DEFAULT"
_Z21vigenereDecryptKernelPcPKcii:
.text._Z21vigenereDecryptKernelPcPKcii:
[----:B------:R-:W-:Y:S01]  /*0000*/  LDC R1, c[0x0][0x37c] ;  /* 0x0000df00ff017b82 */ /* 0x000fe20000000800 */
[----:B------:R-:W0:Y:S07]  /*0010*/  S2R R3, SR_TID.X ;  /* 0x0000000000037919 */ /* 0x000e2e0000002100 */
[----:B------:R-:W0:Y:S01]  /*0020*/  S2UR UR4, SR_CTAID.X ;  /* 0x00000000000479c3 */ /* 0x000e220000002500 */
[----:B------:R-:W1:Y:S07]  /*0030*/  LDCU UR5, c[0x0][0x390] ;  /* 0x00007200ff0577ac */ /* 0x000e6e0008000800 */
[----:B------:R-:W0:Y:S02]  /*0040*/  LDC R6, c[0x0][0x360] ;  /* 0x0000d800ff067b82 */ /* 0x000e240000000800 */
[----:B0-----:R-:W-:-:S05]  /*0050*/  IMAD R6, R6, UR4, R3 ;  /* 0x0000000406067c24 */ /* 0x001fca000f8e0203 */
[----:B-1----:R-:W-:-:S13]  /*0060*/  ISETP.GE.AND P0, PT, R6, UR5, PT ;  /* 0x0000000506007c0c */ /* 0x002fda000bf06270 */
[----:B------:R-:W-:Y:S05]  /*0070*/  @P0 EXIT ;  /* 0x000000000000094d */ /* 0x000fea0003800000 */
[----:B------:R-:W0:Y:S01]  /*0080*/  LDCU.64 UR6, c[0x0][0x380] ;  /* 0x00007000ff0677ac */ /* 0x000e220008000a00 */
[----:B------:R-:W1:Y:S01]  /*0090*/  LDCU.64 UR4, c[0x0][0x358] ;  /* 0x00006b00ff0477ac */ /* 0x000e620008000a00 */
[----:B0-----:R-:W-:-:S04]  /*00a0*/  IADD3 R2, P0, PT, R6, UR6, RZ ;  /* 0x0000000606027c10 */ /* 0x001fc8000ff1e0ff */
[----:B------:R-:W-:-:S05]  /*00b0*/  LEA.HI.X.SX32 R3, R6, UR7, 0x1, P0 ;  /* 0x0000000706037c11 */ /* 0x000fca00080f0eff */
[----:B-1----:R-:W2:Y:S02]  /*00c0*/  LDG.E.U8 R0, desc[UR4][R2.64] ;  /* 0x0000000402007981 */ /* 0x002ea4000c1e1100 */
[----:B--2---:R-:W-:-:S05]  /*00d0*/  LOP3.LUT R4, R0, 0xdf, RZ, 0xc0, !PT ;  /* 0x000000df00047812 */ /* 0x004fca00078ec0ff */
[----:B------:R-:W-:-:S05]  /*00e0*/  VIADD R4, R4, 0xffffffa5 ;  /* 0xffffffa504047836 */ /* 0x000fca0000000000 */
[----:B------:R-:W-:-:S04]  /*00f0*/  LOP3.LUT R4, R4, 0xff, RZ, 0xc0, !PT ;  /* 0x000000ff04047812 */ /* 0x000fc800078ec0ff */
[----:B------:R-:W-:-:S13]  /*0100*/  ISETP.GE.U32.AND P0, PT, R4, 0xe6, PT ;  /* 0x000000e60400780c */ /* 0x000fda0003f06070 */
[----:B------:R-:W-:Y:S05]  /*0110*/  @!P0 EXIT ;  /* 0x000000000000894d */ /* 0x000fea0003800000 */
[----:B------:R-:W0:Y:S01]  /*0120*/  LDC R11, c[0x0][0x394] ;  /* 0x0000e500ff0b7b82 */ /* 0x000e220000000800 */
[----:B------:R-:W-:Y:S01]  /*0130*/  IABS R10, R6 ;  /* 0x00000006000a7213 */ /* 0x000fe20000000000 */
[----:B------:R-:W1:Y:S01]  /*0140*/  LDCU.64 UR6, c[0x0][0x388] ;  /* 0x00007100ff0677ac */ /* 0x000e620008000a00 */
[----:B------:R-:W-:Y:S02]  /*0150*/  ISETP.GE.AND P2, PT, R6, RZ, PT ;  /* 0x000000ff0600720c */ /* 0x000fe40003f46270 */
[----:B0-----:R-:W-:-:S04]  /*0160*/  IABS R8, R11 ;  /* 0x0000000b00087213 */ /* 0x001fc80000000000 */
[----:B------:R-:W0:Y:S08]  /*0170*/  I2F.RP R7, R8 ;  /* 0x0000000800077306 */ /* 0x000e300000209400 */
[----:B0-----:R-:W0:Y:S02]  /*0180*/  MUFU.RCP R7, R7 ;  /* 0x0000000700077308 */ /* 0x001e240000001000 */
[----:B0-----:R-:W-:-:S06]  /*0190*/  VIADD R4, R7, 0xffffffe ;  /* 0x0ffffffe07047836 */ /* 0x001fcc0000000000 */
[----:B------:R0:W2:Y:S02]  /*01a0*/  F2I.FTZ.U32.TRUNC.NTZ R5, R4 ;  /* 0x0000000400057305 */ /* 0x0000a4000021f000 */
[----:B0-----:R-:W-:Y:S02]  /*01b0*/  IMAD.MOV.U32 R4, RZ, RZ, RZ ;  /* 0x000000ffff047224 */ /* 0x001fe400078e00ff */
[----:B--2---:R-:W-:-:S04]  /*01c0*/  IMAD.MOV R9, RZ, RZ, -R5 ;  /* 0x000000ffff097224 */ /* 0x004fc800078e0a05 */
[----:B------:R-:W-:-:S04]  /*01d0*/  IMAD R9, R9, R8, RZ ;  /* 0x0000000809097224 */ /* 0x000fc800078e02ff */
[----:B------:R-:W-:-:S04]  /*01e0*/  IMAD.HI.U32 R5, R5, R9, R4 ;  /* 0x0000000905057227 */ /* 0x000fc800078e0004 */
[----:B------:R-:W-:-:S04]  /*01f0*/  IMAD.MOV.U32 R9, RZ, RZ, R10 ;  /* 0x000000ffff097224 */ /* 0x000fc800078e000a */
[----:B------:R-:W-:-:S04]  /*0200*/  IMAD.HI.U32 R5, R5, R9, RZ ;  /* 0x0000000905057227 */ /* 0x000fc800078e00ff */
[----:B------:R-:W-:-:S04]  /*0210*/  IMAD.MOV R5, RZ, RZ, -R5 ;  /* 0x000000ffff057224 */ /* 0x000fc800078e0a05 */
[----:B------:R-:W-:-:S05]  /*0220*/  IMAD R5, R8, R5, R9 ;  /* 0x0000000508057224 */ /* 0x000fca00078e0209 */
[----:B------:R-:W-:-:S13]  /*0230*/  ISETP.GT.U32.AND P0, PT, R8, R5, PT ;  /* 0x000000050800720c */ /* 0x000fda0003f04070 */
[----:B------:R-:W-:Y:S01]  /*0240*/  @!P0 IMAD.IADD R5, R5, 0x1, -R8 ;  /* 0x0000000105058824 */ /* 0x000fe200078e0a08 */
[----:B------:R-:W-:-:S04]  /*0250*/  ISETP.NE.AND P0, PT, R11, RZ, PT ;  /* 0x000000ff0b00720c */ /* 0x000fc80003f05270 */
[----:B------:R-:W-:-:S13]  /*0260*/  ISETP.GT.U32.AND P1, PT, R8, R5, PT ;  /* 0x000000050800720c */ /* 0x000fda0003f24070 */
[----:B------:R-:W-:-:S04]  /*0270*/  @!P1 IMAD.IADD R5, R5, 0x1, -R8 ;  /* 0x0000000105059824 */ /* 0x000fc800078e0a08 */
[----:B------:R-:W-:Y:S01]  /*0280*/  @!P2 IMAD.MOV R5, RZ, RZ, -R5 ;  /* 0x000000ffff05a224 */ /* 0x000fe200078e0a05 */
[----:B------:R-:W-:-:S04]  /*0290*/  @!P0 LOP3.LUT R5, RZ, R11, RZ, 0x33, !PT ;  /* 0x0000000bff058212 */ /* 0x000fc800078e33ff */
[----:B------:R-:W-:Y:S02]  /*02a0*/  SHF.R.S32.HI R6, RZ, 0x1f, R5 ;  /* 0x0000001fff067819 */ /* 0x000fe40000011405 */
[----:B-1----:R-:W-:-:S04]  /*02b0*/  IADD3 R4, P0, PT, R5, UR6, RZ ;  /* 0x0000000605047c10 */ /* 0x002fc8000ff1e0ff */
[----:B------:R-:W-:-:S05]  /*02c0*/  IADD3.X R5, PT, PT, R6, UR7, RZ, P0, !PT ;  /* 0x0000000706057c10 */ /* 0x000fca00087fe4ff */
[----:B------:R-:W2:Y:S02]  /*02d0*/  LDG.E.U8 R7, desc[UR4][R4.64] ;  /* 0x0000000404077981 */ /* 0x000ea4000c1e1100 */
[----:B--2---:R-:W-:-:S05]  /*02e0*/  VIADD R6, R7, 0xffffffbf ;  /* 0xffffffbf07067836 */ /* 0x004fca0000000000 */
[----:B------:R-:W-:-:S04]  /*02f0*/  LOP3.LUT R6, R6, 0xff, RZ, 0xc0, !PT ;  /* 0x000000ff06067812 */ /* 0x000fc800078ec0ff */
[----:B------:R-:W-:Y:S01]  /*0300*/  ISETP.GE.U32.AND P0, PT, R6, 0x1a, PT ;  /* 0x0000001a0600780c */ /* 0x000fe20003f06070 */
[C---:B------:R-:W-:Y:S01]  /*0310*/  VIADD R6, R0.reuse, 0xffffffa5 ;  /* 0xffffffa500067836 */ /* 0x040fe20000000000 */
[----:B------:R-:W-:-:S04]  /*0320*/  PRMT R0, R0, 0x8880, RZ ;  /* 0x0000888000007816 */ /* 0x000fc800000000ff */
[----:B------:R-:W-:-:S07]  /*0330*/  LOP3.LUT R6, R6, 0xff, RZ, 0xc0, !PT ;  /* 0x000000ff06067812 */ /* 0x000fce00078ec0ff */
[----:B------:R-:W-:Y:S01]  /*0340*/  @!P0 VIADD R7, R7, 0x20 ;  /* 0x0000002007078836 */ /* 0x000fe20000000000 */
[----:B------:R-:W-:-:S04]  /*0350*/  ISETP.GE.U32.AND P0, PT, R6, 0xe6, PT ;  /* 0x000000e60600780c */ /* 0x000fc80003f06070 */
[----:B------:R-:W-:-:S05]  /*0360*/  PRMT R6, R7, 0x8880, RZ ;  /* 0x0000888007067816 */ /* 0x000fca00000000ff */
[----:B------:R-:W-:-:S04]  /*0370*/  VIADD R5, R6, 0x61 ;  /* 0x0000006106057836 */ /* 0x000fc80000000000 */
[----:B------:R-:W-:-:S05]  /*0380*/  @P0 VIADD R5, R6, 0x41 ;  /* 0x0000004106050836 */ /* 0x000fca0000000000 */
[----:B------:R-:W-:-:S04]  /*0390*/  IADD3 R0, PT, PT, R0, 0x7b, -R5 ;  /* 0x0000007b00007810 */ /* 0x000fc80007ffe805 */
[----:B------:R-:W-:-:S05]  /*03a0*/  PRMT R4, R0, 0x9910, RZ ;  /* 0x0000991000047816 */ /* 0x000fca00000000ff */
[----:B------:R-:W-:-:S05]  /*03b0*/  IMAD R4, R4, 0x4ec5, RZ ;  /* 0x00004ec504047824 */ /* 0x000fca00078e02ff */
[----:B------:R-:W-:-:S04]  /*03c0*/  SHF.R.S32.HI R4, RZ, 0x10, R4 ;  /* 0x00000010ff047819 */ /* 0x000fc80000011404 */
[----:B------:R-:W-:-:S04]  /*03d0*/  LOP3.LUT R5, R4, 0xffff, RZ, 0xc0, !PT ;  /* 0x0000ffff04057812 */ /* 0x000fc800078ec0ff */
[----:B------:R-:W-:-:S04]  /*03e0*/  SHF.R.U32.HI R4, RZ, 0xf, R5 ;  /* 0x0000000fff047819 */ /* 0x000fc80000011605 */
[----:B------:R-:W-:-:S04]  /*03f0*/  LEA.HI R4, R5, R4, RZ, 0x1d ;  /* 0x0000000405047211 */ /* 0x000fc800078fe8ff */
[----:B------:R-:W-:-:S05]  /*0400*/  PRMT R4, R4, 0x9910, RZ ;  /* 0x0000991004047816 */ /* 0x000fca00000000ff */
[----:B------:R-:W-:-:S04]  /*0410*/  IMAD R4, R4, 0x1a, RZ ;  /* 0x0000001a04047824 */ /* 0x000fc800078e02ff */
[----:B------:R-:W-:-:S05]  /*0420*/  IMAD.MOV R4, RZ, RZ, -R4 ;  /* 0x000000ffff047224 */ /* 0x000fca00078e0a04 */
[----:B------:R-:W-:-:S05]  /*0430*/  PRMT R5, R4, 0x7710, RZ ;  /* 0x0000771004057816 */ /* 0x000fca00000000ff */
[----:B------:R-:W-:-:S04]  /*0440*/  IMAD.IADD R0, R0, 0x1, R5 ;  /* 0x0000000100007824 */ /* 0x000fc800078e0205 */
[C---:B------:R-:W-:Y:S02]  /*0450*/  VIADD R5, R0.reuse, 0x61 ;  /* 0x0000006100057836 */ /* 0x040fe40000000000 */
[----:B------:R-:W-:-:S05]  /*0460*/  @P0 VIADD R5, R0, 0x41 ;  /* 0x0000004100050836 */ /* 0x000fca0000000000 */
[----:B------:R-:W-:Y:S01]  /*0470*/  STG.E.U8 desc[UR4][R2.64], R5 ;  /* 0x0000000502007986 */ /* 0x000fe2000c101104 */
[----:B------:R-:W-:Y:S05]  /*0480*/  EXIT ;  /* 0x000000000000794d */ /* 0x000fea0003800000 */
.L_x_0:
[----:B------:R-:W-:-:S00]  /*0490*/  BRA `(.L_x_0) ;  /* 0xfffffffc00fc7947 */ /* 0x000fc0000383ffff */
[----:B------:R-:W-:-:S00]  /*04a0*/  NOP ;  /* 0x0000000000007918 */ /* 0x000fc00000000000 */
        /* <DEDUP_REMOVED lines=13> */
.L_x_1:


//--------------------- .nv.shared.reserved.0     --------------------------
	.section	.nv.shared.reserved.0,"aw",@nobits
	.weak		__nv_reservedSMEM_offset_0_alias
	.size		__nv_reservedSMEM_offset_0_alias, 0, 64
	.other		__nv_reservedSMEM_offset_0_alias,@"STO_CUDA_RESERVED_SHARED STV_DEFAULT"
__nv_reservedSMEM_offset_0_alias:
	.zero		0
	.zero		64


//--------------------- .nv.constant0._Z21vigenereDecryptKernelPcPKcii --------------------------
	.section	.nv.constant0._Z21vigenereDecryptKernelPcPKcii,"a",@progbits
	.sectionflags	@""
	.align	4
.nv.constant0._Z21vigenereDecryptKernelPcPKcii:
	.zero		920


//--------------------- SYMBOLS --------------------------

	.type		.nv.reservedSmem.offset0,@object
	.size		.nv.reservedSmem.offset0,0x4
